//
// Generated by NVIDIA NVVM Compiler
//
// Compiler Build ID: CL-36424714
// Cuda compilation tools, release 13.0, V13.0.88
// Based on NVVM 20.0.0
//

.version 9.0
.target sm_100
.address_size 64

	// .globl	_Z13native_kernelPfS_S_iiiff

.visible .entry _Z13native_kernelPfS_S_iiiff(
	.param .u64 .ptr .align 1 _Z13native_kernelPfS_S_iiiff_param_0,
	.param .u64 .ptr .align 1 _Z13native_kernelPfS_S_iiiff_param_1,
	.param .u64 .ptr .align 1 _Z13native_kernelPfS_S_iiiff_param_2,
	.param .u32 _Z13native_kernelPfS_S_iiiff_param_3,
	.param .u32 _Z13native_kernelPfS_S_iiiff_param_4,
	.param .u32 _Z13native_kernelPfS_S_iiiff_param_5,
	.param .f32 _Z13native_kernelPfS_S_iiiff_param_6,
	.param .f32 _Z13native_kernelPfS_S_iiiff_param_7
)
{
	.reg .pred 	%p<13>;
	.reg .b32 	%r<46>;
	.reg .b32 	%f<73>;
	.reg .b64 	%rd<40>;

	ld.param.u64 	%rd5, [_Z13native_kernelPfS_S_iiiff_param_0];
	ld.param.u64 	%rd6, [_Z13native_kernelPfS_S_iiiff_param_1];
	ld.param.u64 	%rd4, [_Z13native_kernelPfS_S_iiiff_param_2];
	ld.param.u32 	%r22, [_Z13native_kernelPfS_S_iiiff_param_3];
	ld.param.u32 	%r23, [_Z13native_kernelPfS_S_iiiff_param_4];
	ld.param.u32 	%r21, [_Z13native_kernelPfS_S_iiiff_param_5];
	ld.param.f32 	%f13, [_Z13native_kernelPfS_S_iiiff_param_6];
	ld.param.f32 	%f14, [_Z13native_kernelPfS_S_iiiff_param_7];
	cvta.to.global.u64 	%rd1, %rd6;
	cvta.to.global.u64 	%rd2, %rd5;
	mov.u32 	%r24, %ctaid.x;
	mov.u32 	%r25, %ntid.x;
	mov.u32 	%r26, %tid.x;
	mad.lo.s32 	%r1, %r24, %r25, %r26;
	mov.u32 	%r27, %ctaid.y;
	mov.u32 	%r28, %ntid.y;
	mov.u32 	%r29, %tid.y;
	mad.lo.s32 	%r30, %r27, %r28, %r29;
	setp.ge.s32 	%p1, %r1, %r22;
	setp.ge.s32 	%p2, %r30, %r23;
	or.pred  	%p3, %p1, %p2;
	@%p3 bra 	$L__BB0_14;
	setp.lt.s32 	%p4, %r21, 1;
	mov.f32 	%f72, 0f00000000;
	@%p4 bra 	$L__BB0_13;
	mul.lo.s32 	%r3, %r21, %r1;
	and.b32  	%r4, %r21, 7;
	setp.lt.u32 	%p5, %r21, 8;
	mov.f32 	%f72, 0f00000000;
	mov.b32 	%r44, 0;
	@%p5 bra 	$L__BB0_5;
	and.b32  	%r44, %r21, 2147483640;
	neg.s32 	%r42, %r44;
	shl.b32 	%r7, %r23, 3;
	add.s64 	%rd3, %rd2, 16;
	mov.f32 	%f72, 0f00000000;
	mul.wide.s32 	%rd11, %r23, 4;
	mov.u32 	%r40, %r3;
	mov.u32 	%r41, %r30;
$L__BB0_4:
	.pragma "nounroll";
	mul.wide.s32 	%rd7, %r40, 4;
	add.s64 	%rd8, %rd3, %rd7;
	ld.global.f32 	%f19, [%rd8+-16];
	mul.wide.s32 	%rd9, %r41, 4;
	add.s64 	%rd10, %rd1, %rd9;
	ld.global.f32 	%f20, [%rd10];
	fma.rn.f32 	%f21, %f19, %f20, %f72;
	ld.global.f32 	%f22, [%rd8+-12];
	add.s64 	%rd12, %rd10, %rd11;
	ld.global.f32 	%f23, [%rd12];
	fma.rn.f32 	%f24, %f22, %f23, %f21;
	ld.global.f32 	%f25, [%rd8+-8];
	add.s64 	%rd13, %rd12, %rd11;
	ld.global.f32 	%f26, [%rd13];
	fma.rn.f32 	%f27, %f25, %f26, %f24;
	ld.global.f32 	%f28, [%rd8+-4];
	add.s64 	%rd14, %rd13, %rd11;
	ld.global.f32 	%f29, [%rd14];
	fma.rn.f32 	%f30, %f28, %f29, %f27;
	ld.global.f32 	%f31, [%rd8];
	add.s64 	%rd15, %rd14, %rd11;
	ld.global.f32 	%f32, [%rd15];
	fma.rn.f32 	%f33, %f31, %f32, %f30;
	ld.global.f32 	%f34, [%rd8+4];
	add.s64 	%rd16, %rd15, %rd11;
	ld.global.f32 	%f35, [%rd16];
	fma.rn.f32 	%f36, %f34, %f35, %f33;
	ld.global.f32 	%f37, [%rd8+8];
	add.s64 	%rd17, %rd16, %rd11;
	ld.global.f32 	%f38, [%rd17];
	fma.rn.f32 	%f39, %f37, %f38, %f36;
	ld.global.f32 	%f40, [%rd8+12];
	add.s64 	%rd18, %rd17, %rd11;
	ld.global.f32 	%f41, [%rd18];
	fma.rn.f32 	%f72, %f40, %f41, %f39;
	add.s32 	%r42, %r42, 8;
	add.s32 	%r41, %r41, %r7;
	add.s32 	%r40, %r40, 8;
	setp.ne.s32 	%p6, %r42, 0;
	@%p6 bra 	$L__BB0_4;
$L__BB0_5:
	setp.eq.s32 	%p7, %r4, 0;
	@%p7 bra 	$L__BB0_13;
	and.b32  	%r15, %r21, 3;
	setp.lt.u32 	%p8, %r4, 4;
	@%p8 bra 	$L__BB0_8;
	add.s32 	%r32, %r44, %r3;
	mul.wide.s32 	%rd19, %r32, 4;
	add.s64 	%rd20, %rd2, %rd19;
	ld.global.f32 	%f43, [%rd20];
	mad.lo.s32 	%r33, %r44, %r23, %r30;
	mul.wide.s32 	%rd21, %r33, 4;
	add.s64 	%rd22, %rd1, %rd21;
	ld.global.f32 	%f44, [%rd22];
	fma.rn.f32 	%f45, %f43, %f44, %f72;
	ld.global.f32 	%f46, [%rd20+4];
	mul.wide.s32 	%rd23, %r23, 4;
	add.s64 	%rd24, %rd22, %rd23;
	ld.global.f32 	%f47, [%rd24];
	fma.rn.f32 	%f48, %f46, %f47, %f45;
	ld.global.f32 	%f49, [%rd20+8];
	add.s64 	%rd25, %rd24, %rd23;
	ld.global.f32 	%f50, [%rd25];
	fma.rn.f32 	%f51, %f49, %f50, %f48;
	ld.global.f32 	%f52, [%rd20+12];
	add.s64 	%rd26, %rd25, %rd23;
	ld.global.f32 	%f53, [%rd26];
	fma.rn.f32 	%f72, %f52, %f53, %f51;
	add.s32 	%r44, %r44, 4;
$L__BB0_8:
	setp.eq.s32 	%p9, %r15, 0;
	@%p9 bra 	$L__BB0_13;
	setp.eq.s32 	%p10, %r15, 1;
	@%p10 bra 	$L__BB0_11;
	add.s32 	%r34, %r44, %r3;
	mul.wide.s32 	%rd27, %r34, 4;
	add.s64 	%rd28, %rd2, %rd27;
	ld.global.f32 	%f55, [%rd28];
	mad.lo.s32 	%r35, %r44, %r23, %r30;
	mul.wide.s32 	%rd29, %r35, 4;
	add.s64 	%rd30, %rd1, %rd29;
	ld.global.f32 	%f56, [%rd30];
	fma.rn.f32 	%f57, %f55, %f56, %f72;
	ld.global.f32 	%f58, [%rd28+4];
	mul.wide.s32 	%rd31, %r23, 4;
	add.s64 	%rd32, %rd30, %rd31;
	ld.global.f32 	%f59, [%rd32];
	fma.rn.f32 	%f72, %f58, %f59, %f57;
	add.s32 	%r44, %r44, 2;
$L__BB0_11:
	and.b32  	%r36, %r21, 1;
	setp.eq.b32 	%p11, %r36, 1;
	not.pred 	%p12, %p11;
	@%p12 bra 	$L__BB0_13;
	add.s32 	%r37, %r44, %r3;
	mul.wide.s32 	%rd33, %r37, 4;
	add.s64 	%rd34, %rd2, %rd33;
	ld.global.f32 	%f60, [%rd34];
	mad.lo.s32 	%r38, %r44, %r23, %r30;
	mul.wide.s32 	%rd35, %r38, 4;
	add.s64 	%rd36, %rd1, %rd35;
	ld.global.f32 	%f61, [%rd36];
	fma.rn.f32 	%f72, %f60, %f61, %f72;
$L__BB0_13:
	mad.lo.s32 	%r39, %r23, %r1, %r30;
	cvta.to.global.u64 	%rd37, %rd4;
	mul.wide.s32 	%rd38, %r39, 4;
	add.s64 	%rd39, %rd37, %rd38;
	ld.global.f32 	%f62, [%rd39];
	mul.f32 	%f63, %f14, %f62;
	fma.rn.f32 	%f64, %f13, %f72, %f63;
	st.global.f32 	[%rd39], %f64;
$L__BB0_14:
	ret;

}


// ===== COMPILED SASS (sm_100) =====

	.target	sm_100

	.elftype	@"ET_EXEC"


//--------------------- .note.nv.tkinfo           --------------------------
	.section	.note.nv.tkinfo,"",@"SHT_NOTE"
	.sectionflags	@"SHF_NOTE_NV_TKINFO"
	.tkinfo
        /*0018*/ 	.word	0x00000002
        /*0030*/ 	.string	""
        /*0030*/ 	.string	"ptxas"
        /*0030*/ 	.string	"Cuda compilation tools, release 13.0, V13.0.88"
        /*0030*/ 	.string	"Build cuda_13.0.r13.0/compiler.36424714_0"
        /*0030*/ 	.string	"-arch sm_100 -m 64 "



//--------------------- .note.nv.cuinfo           --------------------------
	.section	.note.nv.cuinfo,"",@"SHT_NOTE"
	.sectionflags	@"SHF_NOTE_NV_CUINFO"
        /*0018*/ 	.short	0x0002
        /*001a*/ 	.short	0x0064
        /*001c*/ 	.short	0x0082
	.zero		2


//--------------------- .nv.info                  --------------------------
	.section	.nv.info,"",@"SHT_CUDA_INFO"
	.align	4


	//----- nvinfo : EIATTR_REGCOUNT
	.align		4
        /*0000*/ 	.byte	0x04, 0x2f
        /*0002*/ 	.short	(.L_1 - .L_0)
	.align		4
.L_0:
        /*0004*/ 	.word	index@(_Z13native_kernelPfS_S_iiiff)
        /*0008*/ 	.word	0x00000020


	//----- nvinfo : EIATTR_FRAME_SIZE
	.align		4
.L_1:
        /*000c*/ 	.byte	0x04, 0x11
        /*000e*/ 	.short	(.L_3 - .L_2)
	.align		4
.L_2:
        /*0010*/ 	.word	index@(_Z13native_kernelPfS_S_iiiff)
        /*0014*/ 	.word	0x00000000


	//----- nvinfo : EIATTR_MIN_STACK_SIZE
	.align		4
.L_3:
        /*0018*/ 	.byte	0x04, 0x12
        /*001a*/ 	.short	(.L_5 - .L_4)
	.align		4
.L_4:
        /*001c*/ 	.word	index@(_Z13native_kernelPfS_S_iiiff)
        /*0020*/ 	.word	0x00000000
.L_5:


//--------------------- .nv.compat                --------------------------
	.section	.nv.compat,"",@"SHT_CUDA_COMPAT_INFO"
	.align	4
        /*0000*/ 	.byte	0x02, 0x09, 0x00, 0x00, 0x02, 0x02, 0x01, 0x00, 0x02, 0x05, 0x05, 0x00, 0x03, 0x07, 0x01, 0x01
        /*0010*/ 	.byte	0x02, 0x03, 0x00, 0x00, 0x02, 0x06, 0x01, 0x00, 0x04, 0x0b, 0x08, 0x00, 0x09, 0x00, 0x00, 0x00
        /*0020*/ 	.byte	0x00, 0x00, 0x00, 0x00


//--------------------- .nv.info._Z13native_kernelPfS_S_iiiff --------------------------
	.section	.nv.info._Z13native_kernelPfS_S_iiiff,"",@"SHT_CUDA_INFO"
	.sectionflags	@""
	.align	4


	//----- nvinfo : EIATTR_CUDA_API_VERSION
	.align		4
        /*0000*/ 	.byte	0x04, 0x37
        /*0002*/ 	.short	(.L_7 - .L_6)
.L_6:
        /*0004*/ 	.word	0x00000082


	//----- nvinfo : EIATTR_KPARAM_INFO
	.align		4
.L_7:
        /*0008*/ 	.byte	0x04, 0x17
        /*000a*/ 	.short	(.L_9 - .L_8)
.L_8:
        /*000c*/ 	.word	0x00000000
        /*0010*/ 	.short	0x0007
        /*0012*/ 	.short	0x0028
        /*0014*/ 	.byte	0x00, 0xf0, 0x11, 0x00


	//----- nvinfo : EIATTR_KPARAM_INFO
	.align		4
.L_9:
        /*0018*/ 	.byte	0x04, 0x17
        /*001a*/ 	.short	(.L_11 - .L_10)
.L_10:
        /*001c*/ 	.word	0x00000000
        /*0020*/ 	.short	0x0006
        /*0022*/ 	.short	0x0024
        /*0024*/ 	.byte	0x00, 0xf0, 0x11, 0x00


	//----- nvinfo : EIATTR_KPARAM_INFO
	.align		4
.L_11:
        /*0028*/ 	.byte	0x04, 0x17
        /*002a*/ 	.short	(.L_13 - .L_12)
.L_12:
        /*002c*/ 	.word	0x00000000
        /*0030*/ 	.short	0x0005
        /*0032*/ 	.short	0x0020
        /*0034*/ 	.byte	0x00, 0xf0, 0x11, 0x00


	//----- nvinfo : EIATTR_KPARAM_INFO
	.align		4
.L_13:
        /*0038*/ 	.byte	0x04, 0x17
        /*003a*/ 	.short	(.L_15 - .L_14)
.L_14:
        /*003c*/ 	.word	0x00000000
        /*0040*/ 	.short	0x0004
        /*0042*/ 	.short	0x001c
        /*0044*/ 	.byte	0x00, 0xf0, 0x11, 0x00


	//----- nvinfo : EIATTR_KPARAM_INFO
	.align		4
.L_15:
        /*0048*/ 	.byte	0x04, 0x17
        /*004a*/ 	.short	(.L_17 - .L_16)
.L_16:
        /*004c*/ 	.word	0x00000000
        /*0050*/ 	.short	0x0003
        /*0052*/ 	.short	0x0018
        /*0054*/ 	.byte	0x00, 0xf0, 0x11, 0x00


	//----- nvinfo : EIATTR_KPARAM_INFO
	.align		4
.L_17:
        /*0058*/ 	.byte	0x04, 0x17
        /*005a*/ 	.short	(.L_19 - .L_18)
.L_18:
        /*005c*/ 	.word	0x00000000
        /*0060*/ 	.short	0x0002
        /*0062*/ 	.short	0x0010
        /*0064*/ 	.byte	0x00, 0xf5, 0x21, 0x00


	//----- nvinfo : EIATTR_KPARAM_INFO
	.align		4
.L_19:
        /*0068*/ 	.byte	0x04, 0x17
        /*006a*/ 	.short	(.L_21 - .L_20)
.L_20:
        /*006c*/ 	.word	0x00000000
        /*0070*/ 	.short	0x0001
        /*0072*/ 	.short	0x0008
        /*0074*/ 	.byte	0x00, 0xf5, 0x21, 0x00


	//----- nvinfo : EIATTR_KPARAM_INFO
	.align		4
.L_21:
        /*0078*/ 	.byte	0x04, 0x17
        /*007a*/ 	.short	(.L_23 - .L_22)
.L_22:
        /*007c*/ 	.word	0x00000000
        /*0080*/ 	.short	0x0000
        /*0082*/ 	.short	0x0000
        /*0084*/ 	.byte	0x00, 0xf5, 0x21, 0x00


	//----- nvinfo : EIATTR_SPARSE_MMA_MASK
	.align		4
.L_23:
        /*0088*/ 	.byte	0x03, 0x50
        /*008a*/ 	.short	0x0000


	//----- nvinfo : EIATTR_MAXREG_COUNT
	.align		4
        /*008c*/ 	.byte	0x03, 0x1b
        /*008e*/ 	.short	0x00ff


	//----- nvinfo : EIATTR_MERCURY_ISA_VERSION
	.align		4
        /*0090*/ 	.byte	0x03, 0x5f
        /*0092*/ 	.short	0x0101


	//----- nvinfo : EIATTR_VRC_CTA_INIT_COUNT
	.align		4
        /*0094*/ 	.byte	0x02, 0x4a
	.zero		1
	.zero		1


	//----- nvinfo : EIATTR_EXIT_INSTR_OFFSETS
	.align		4
        /*0098*/ 	.byte	0x04, 0x1c
        /*009a*/ 	.short	(.L_25 - .L_24)


	//   ....[0]....
.L_24:
        /*009c*/ 	.word	0x000000c0


	//   ....[1]....
        /*00a0*/ 	.word	0x00000890


	//----- nvinfo : EIATTR_CBANK_PARAM_SIZE
	.align		4
.L_25:
        /*00a4*/ 	.byte	0x03, 0x19
        /*00a6*/ 	.short	0x002c


	//----- nvinfo : EIATTR_PARAM_CBANK
	.align		4
        /*00a8*/ 	.byte	0x04, 0x0a
        /*00aa*/ 	.short	(.L_27 - .L_26)
	.align		4
.L_26:
        /*00ac*/ 	.word	index@(.nv.constant0._Z13native_kernelPfS_S_iiiff)
        /*00b0*/ 	.short	0x0380
        /*00b2*/ 	.short	0x002c


	//----- nvinfo : EIATTR_SW_WAR
	.align		4
.L_27:
        /*00b4*/ 	.byte	0x04, 0x36
        /*00b6*/ 	.short	(.L_29 - .L_28)
.L_28:
        /*00b8*/ 	.word	0x00000008
.L_29:


//--------------------- .nv.callgraph             --------------------------
	.section	.nv.callgraph,"",@"SHT_CUDA_CALLGRAPH"
	.align	4
	.sectionentsize	8
	.align		4
        /*0000*/ 	.word	0x00000000
	.align		4
        /*0004*/ 	.word	0xffffffff
	.align		4
        /*0008*/ 	.word	0x00000000
	.align		4
        /*000c*/ 	.word	0xfffffffe
	.align		4
        /*0010*/ 	.word	0x00000000
	.align		4
        /*0014*/ 	.word	0xfffffffd
	.align		4
        /*0018*/ 	.word	0x00000000
	.align		4
        /*001c*/ 	.word	0xfffffffc


//--------------------- .text._Z13native_kernelPfS_S_iiiff --------------------------
	.section	.text._Z13native_kernelPfS_S_iiiff,"ax",@progbits
	.align	128
        .global         _Z13native_kernelPfS_S_iiiff
        .type           _Z13native_kernelPfS_S_iiiff,@function
        .size           _Z13native_kernelPfS_S_iiiff,(.L_x_5 - _Z13native_kernelPfS_S_iiiff)
        .other          _Z13native_kernelPfS_S_iiiff,@"STO_CUDA_ENTRY STV_DEFAULT"
_Z13native_kernelPfS_S_iiiff:
.text._Z13native_kernelPfS_S_iiiff:
[----:B------:R-:W-:Y:S01]  /*0000*/  LDC R1, c[0x0][0x37c] ;  /* 0x0000df00ff017b82 */ /* 0x000fe20000000800 */
[----:B------:R-:W0:Y:S07]  /*0010*/  S2R R7, SR_TID.Y ;  /* 0x0000000000077919 */ /* 0x000e2e0000002200 */
[----:B------:R-:W1:Y:S01]  /*0020*/  LDC R0, c[0x0][0x360] ;  /* 0x0000d800ff007b82 */ /* 0x000e620000000800 */
[----:B------:R-:W1:Y:S07]  /*0030*/  S2R R5, SR_TID.X ;  /* 0x0000000000057919 */ /* 0x000e6e0000002100 */
[----:B------:R-:W0:Y:S08]  /*0040*/  S2UR UR5, SR_CTAID.Y ;  /* 0x00000000000579c3 */ /* 0x000e300000002600 */
[----:B------:R-:W0:Y:S08]  /*0050*/  LDC R16, c[0x0][0x364] ;  /* 0x0000d900ff107b82 */ /* 0x000e300000000800 */
[----:B------:R-:W1:Y:S08]  /*0060*/  S2UR UR4, SR_CTAID.X ;  /* 0x00000000000479c3 */ /* 0x000e700000002500 */
[----:B------:R-:W2:Y:S01]  /*0070*/  LDC.64 R2, c[0x0][0x398] ;  /* 0x0000e600ff027b82 */ /* 0x000ea20000000a00 */
[----:B0-----:R-:W-:-:S02]  /*0080*/  IMAD R16, R16, UR5, R7 ;  /* 0x0000000510107c24 */ /* 0x001fc4000f8e0207 */
[----:B-1----:R-:W-:-:S03]  /*0090*/  IMAD R0, R0, UR4, R5 ;  /* 0x0000000400007c24 */ /* 0x002fc6000f8e0205 */
[----:B--2---:R-:W-:-:S04]  /*00a0*/  ISETP.GE.AND P0, PT, R16, R3, PT ;  /* 0x000000031000720c */ /* 0x004fc80003f06270 */
[----:B------:R-:W-:-:S13]  /*00b0*/  ISETP.GE.OR P0, PT, R0, R2, P0 ;  /* 0x000000020000720c */ /* 0x000fda0000706670 */
[----:B------:R-:W-:Y:S05]  /*00c0*/  @P0 EXIT ;  /* 0x000000000000094d */ /* 0x000fea0003800000 */
[----:B------:R-:W0:Y:S01]  /*00d0*/  LDC R17, c[0x0][0x3a0] ;  /* 0x0000e800ff117b82 */ /* 0x000e220000000800 */
[----:B------:R-:W1:Y:S01]  /*00e0*/  LDCU.64 UR6, c[0x0][0x358] ;  /* 0x00006b00ff0677ac */ /* 0x000e620008000a00 */
[----:B------:R-:W-:Y:S01]  /*00f0*/  HFMA2 R26, -RZ, RZ, 0, 0 ;  /* 0x00000000ff1a7431 */ /* 0x000fe200000001ff */
[----:B0-----:R-:W-:-:S13]  /*0100*/  ISETP.GE.AND P0, PT, R17, 0x1, PT ;  /* 0x000000011100780c */ /* 0x001fda0003f06270 */
[----:B-1----:R-:W-:Y:S05]  /*0110*/  @!P0 BRA `(.L_x_0) ;  /* 0x0000000400b88947 */ /* 0x002fea0003800000 */
[C---:B------:R-:W-:Y:S01]  /*0120*/  ISETP.GE.U32.AND P1, PT, R17.reuse, 0x8, PT ;  /* 0x000000081100780c */ /* 0x040fe20003f26070 */
[----:B------:R-:W-:Y:S01]  /*0130*/  IMAD R18, R0, R17, RZ ;  /* 0x0000001100127224 */ /* 0x000fe200078e02ff */
[----:B------:R-:W-:Y:S02]  /*0140*/  LOP3.LUT R25, R17, 0x7, RZ, 0xc0, !PT ;  /* 0x0000000711197812 */ /* 0x000fe400078ec0ff */
[----:B------:R-:W-:Y:S02]  /*0150*/  MOV R26, RZ ;  /* 0x000000ff001a7202 */ /* 0x000fe40000000f00 */
[----:B------:R-:W-:Y:S02]  /*0160*/  ISETP.NE.AND P0, PT, R25, RZ, PT ;  /* 0x000000ff1900720c */ /* 0x000fe40003f05270 */
[----:B------:R-:W-:-:S05]  /*0170*/  MOV R19, RZ ;  /* 0x000000ff00137202 */ /* 0x000fca0000000f00 */
[----:B------:R-:W-:Y:S06]  /*0180*/  @!P1 BRA `(.L_x_1) ;  /* 0x0000000000c49947 */ /* 0x000fec0003800000 */
[----:B------:R-:W0:Y:S01]  /*0190*/  LDCU.64 UR4, c[0x0][0x380] ;  /* 0x00007000ff0477ac */ /* 0x000e220008000a00 */
[----:B------:R-:W-:Y:S02]  /*01a0*/  LOP3.LUT R19, R17, 0x7ffffff8, RZ, 0xc0, !PT ;  /* 0x7ffffff811137812 */ /* 0x000fe400078ec0ff */
[----:B------:R-:W-:Y:S02]  /*01b0*/  MOV R26, RZ ;  /* 0x000000ff001a7202 */ /* 0x000fe40000000f00 */
[----:B------:R-:W-:Y:S02]  /*01c0*/  MOV R2, R18 ;  /* 0x0000001200027202 */ /* 0x000fe40000000f00 */
[----:B------:R-:W-:Y:S02]  /*01d0*/  MOV R22, R16 ;  /* 0x0000001000167202 */ /* 0x000fe40000000f00 */
[----:B------:R-:W-:Y:S01]  /*01e0*/  IADD3 R20, PT, PT, -R19, RZ, RZ ;  /* 0x000000ff13147210 */ /* 0x000fe20007ffe1ff */
[----:B0-----:R-:W-:-:S04]  /*01f0*/  UIADD3 UR4, UP0, UPT, UR4, 0x10, URZ ;  /* 0x0000001004047890 */ /* 0x001fc8000ff1e0ff */
[----:B------:R-:W-:-:S12]  /*0200*/  UIADD3.X UR5, UPT, UPT, URZ, UR5, URZ, UP0, !UPT ;  /* 0x00000005ff057290 */ /* 0x000fd800087fe4ff */
.L_x_2:
[----:B------:R-:W0:Y:S01]  /*0210*/  LDC.64 R14, c[0x0][0x388] ;  /* 0x0000e200ff0e7b82 */ /* 0x000e220000000a00 */
[----:B------:R-:W-:Y:S02]  /*0220*/  MOV R4, UR4 ;  /* 0x0000000400047c02 */ /* 0x000fe40008000f00 */
[----:B------:R-:W-:-:S03]  /*0230*/  MOV R5, UR5 ;  /* 0x0000000500057c02 */ /* 0x000fc60008000f00 */
[----:B------:R-:W-:-:S05]  /*0240*/  IMAD.WIDE R4, R2, 0x4, R4 ;  /* 0x0000000402047825 */ /* 0x000fca00078e0204 */
[----:B------:R-:W2:Y:S04]  /*0250*/  LDG.E R21, desc[UR6][R4.64+-0x10] ;  /* 0xfffff00604157981 */ /* 0x000ea8000c1e1900 */
[----:B------:R-:W3:Y:S04]  /*0260*/  LDG.E R23, desc[UR6][R4.64+-0xc] ;  /* 0xfffff40604177981 */ /* 0x000ee8000c1e1900 */
[----:B------:R-:W4:Y:S01]  /*0270*/  LDG.E R29, desc[UR6][R4.64+-0x8] ;  /* 0xfffff806041d7981 */ /* 0x000f22000c1e1900 */
[----:B0-----:R-:W-:-:S05]  /*0280*/  IMAD.WIDE R14, R22, 0x4, R14 ;  /* 0x00000004160e7825 */ /* 0x001fca00078e020e */
[----:B------:R0:W2:Y:S01]  /*0290*/  LDG.E R24, desc[UR6][R14.64] ;  /* 0x000000060e187981 */ /* 0x0000a2000c1e1900 */
[----:B------:R-:W-:-:S04]  /*02a0*/  IMAD.WIDE R12, R3, 0x4, R14 ;  /* 0x00000004030c7825 */ /* 0x000fc800078e020e */
[C---:B------:R-:W-:Y:S02]  /*02b0*/  IMAD.WIDE R6, R3.reuse, 0x4, R12 ;  /* 0x0000000403067825 */ /* 0x040fe400078e020c */
[----:B------:R-:W3:Y:S02]  /*02c0*/  LDG.E R12, desc[UR6][R12.64] ;  /* 0x000000060c0c7981 */ /* 0x000ee4000c1e1900 */
[C---:B------:R-:W-:Y:S02]  /*02d0*/  IMAD.WIDE R8, R3.reuse, 0x4, R6 ;  /* 0x0000000403087825 */ /* 0x040fe400078e0206 */
[----:B------:R1:W4:Y:S02]  /*02e0*/  LDG.E R28, desc[UR6][R6.64] ;  /* 0x00000006061c7981 */ /* 0x000324000c1e1900 */
[C---:B------:R-:W-:Y:S02]  /*02f0*/  IMAD.WIDE R10, R3.reuse, 0x4, R8 ;  /* 0x00000004030a7825 */ /* 0x040fe400078e0208 */
[----:B------:R-:W5:Y:S02]  /*0300*/  LDG.E R8, desc[UR6][R8.64] ;  /* 0x0000000608087981 */ /* 0x000f64000c1e1900 */
[----:B0-----:R-:W-:-:S05]  /*0310*/  IMAD.WIDE R14, R3, 0x4, R10 ;  /* 0x00000004030e7825 */ /* 0x001fca00078e020a */
[----:B------:R-:W5:Y:S04]  /*0320*/  LDG.E R13, desc[UR6][R14.64] ;  /* 0x000000060e0d7981 */ /* 0x000f68000c1e1900 */
[----:B------:R-:W5:Y:S04]  /*0330*/  LDG.E R9, desc[UR6][R10.64] ;  /* 0x000000060a097981 */ /* 0x000f68000c1e1900 */
[----:B------:R-:W5:Y:S04]  /*0340*/  LDG.E R11, desc[UR6][R4.64+-0x4] ;  /* 0xfffffc06040b7981 */ /* 0x000f68000c1e1900 */
[----:B------:R-:W5:Y:S01]  /*0350*/  LDG.E R10, desc[UR6][R4.64+0x8] ;  /* 0x00000806040a7981 */ /* 0x000f62000c1e1900 */
[----:B--2---:R-:W-:Y:S01]  /*0360*/  FFMA R24, R21, R24, R26 ;  /* 0x0000001815187223 */ /* 0x004fe2000000001a */
[----:B------:R-:W-:-:S02]  /*0370*/  IMAD.WIDE R26, R3, 0x4, R14 ;  /* 0x00000004031a7825 */ /* 0x000fc400078e020e */
[----:B------:R-:W2:Y:S04]  /*0380*/  LDG.E R21, desc[UR6][R4.64] ;  /* 0x0000000604157981 */ /* 0x000ea8000c1e1900 */
[----:B------:R-:W2:Y:S01]  /*0390*/  LDG.E R14, desc[UR6][R4.64+0x4] ;  /* 0x00000406040e7981 */ /* 0x000ea2000c1e1900 */
[----:B-1----:R-:W-:-:S03]  /*03a0*/  IMAD.WIDE R6, R3, 0x4, R26 ;  /* 0x0000000403067825 */ /* 0x002fc600078e021a */
[----:B------:R-:W2:Y:S04]  /*03b0*/  LDG.E R15, desc[UR6][R4.64+0xc] ;  /* 0x00000c06040f7981 */ /* 0x000ea8000c1e1900 */
[----:B------:R-:W2:Y:S04]  /*03c0*/  LDG.E R6, desc[UR6][R6.64] ;  /* 0x0000000606067981 */ /* 0x000ea8000c1e1900 */
[----:B------:R-:W2:Y:S01]  /*03d0*/  LDG.E R5, desc[UR6][R26.64] ;  /* 0x000000061a057981 */ /* 0x000ea2000c1e1900 */
[----:B---3--:R-:W-:Y:S01]  /*03e0*/  FFMA R12, R23, R12, R24 ;  /* 0x0000000c170c7223 */ /* 0x008fe20000000018 */
[----:B------:R-:W-:-:S03]  /*03f0*/  IADD3 R20, PT, PT, R20, 0x8, RZ ;  /* 0x0000000814147810 */ /* 0x000fc60007ffe0ff */
[----:B----4-:R-:W-:Y:S01]  /*0400*/  FFMA R12, R29, R28, R12 ;  /* 0x0000001c1d0c7223 */ /* 0x010fe2000000000c */
[----:B------:R-:W-:Y:S02]  /*0410*/  ISETP.NE.AND P1, PT, R20, RZ, PT ;  /* 0x000000ff1400720c */ /* 0x000fe40003f25270 */
[----:B------:R-:W-:Y:S01]  /*0420*/  LEA R22, R3, R22, 0x3 ;  /* 0x0000001603167211 */ /* 0x000fe200078e18ff */
[----:B-----5:R-:W-:Y:S01]  /*0430*/  FFMA R8, R11, R8, R12 ;  /* 0x000000080b087223 */ /* 0x020fe2000000000c */
[----:B------:R-:W-:-:S03]  /*0440*/  IADD3 R2, PT, PT, R2, 0x8, RZ ;  /* 0x0000000802027810 */ /* 0x000fc60007ffe0ff */
[----:B--2---:R-:W-:-:S04]  /*0450*/  FFMA R9, R21, R9, R8 ;  /* 0x0000000915097223 */ /* 0x004fc80000000008 */
[----:B------:R-:W-:-:S04]  /*0460*/  FFMA R9, R14, R13, R9 ;  /* 0x0000000d0e097223 */ /* 0x000fc80000000009 */
[----:B------:R-:W-:-:S04]  /*0470*/  FFMA R10, R10, R5, R9 ;  /* 0x000000050a0a7223 */ /* 0x000fc80000000009 */
[----:B------:R-:W-:Y:S01]  /*0480*/  FFMA R26, R15, R6, R10 ;  /* 0x000000060f1a7223 */ /* 0x000fe2000000000a */
[----:B------:R-:W-:Y:S06]  /*0490*/  @P1 BRA `(.L_x_2) ;  /* 0xfffffffc005c1947 */ /* 0x000fec000383ffff */
.L_x_1:
[----:B------:R-:W-:Y:S05]  /*04a0*/  @!P0 BRA `(.L_x_0) ;  /* 0x0000000000d48947 */ /* 0x000fea0003800000 */
[----:B------:R-:W-:Y:S02]  /*04b0*/  ISETP.GE.U32.AND P0, PT, R25, 0x4, PT ;  /* 0x000000041900780c */ /* 0x000fe40003f06070 */
[----:B------:R-:W-:-:S04]  /*04c0*/  LOP3.LUT R2, R17, 0x3, RZ, 0xc0, !PT ;  /* 0x0000000311027812 */ /* 0x000fc800078ec0ff */
[----:B------:R-:W-:-:S07]  /*04d0*/  ISETP.NE.AND P1, PT, R2, RZ, PT ;  /* 0x000000ff0200720c */ /* 0x000fce0003f25270 */
[----:B------:R-:W-:Y:S06]  /*04e0*/  @!P0 BRA `(.L_x_3) ;  /* 0x0000000000588947 */ /* 0x000fec0003800000 */
[----:B------:R-:W0:Y:S01]  /*04f0*/  LDC.64 R10, c[0x0][0x388] ;  /* 0x0000e200ff0a7b82 */ /* 0x000e220000000a00 */
[----:B------:R-:W-:Y:S01]  /*0500*/  IMAD R9, R19, R3, R16 ;  /* 0x0000000313097224 */ /* 0x000fe200078e0210 */
[----:B------:R-:W-:-:S06]  /*0510*/  IADD3 R7, PT, PT, R18, R19, RZ ;  /* 0x0000001312077210 */ /* 0x000fcc0007ffe0ff */
[----:B------:R-:W1:Y:S01]  /*0520*/  LDC.64 R4, c[0x0][0x380] ;  /* 0x0000e000ff047b82 */ /* 0x000e620000000a00 */
[----:B0-----:R-:W-:-:S04]  /*0530*/  IMAD.WIDE R10, R9, 0x4, R10 ;  /* 0x00000004090a7825 */ /* 0x001fc800078e020a */
[----:B------:R-:W-:Y:S02]  /*0540*/  IMAD.WIDE R12, R3, 0x4, R10 ;  /* 0x00000004030c7825 */ /* 0x000fe400078e020a */
[----:B------:R-:W2:Y:S02]  /*0550*/  LDG.E R10, desc[UR6][R10.64] ;  /* 0x000000060a0a7981 */ /* 0x000ea4000c1e1900 */
[----:B-1----:R-:W-:-:S04]  /*0560*/  IMAD.WIDE R4, R7, 0x4, R4 ;  /* 0x0000000407047825 */ /* 0x002fc800078e0204 */
[C---:B------:R-:W-:Y:S01]  /*0570*/  IMAD.WIDE R6, R3.reuse, 0x4, R12 ;  /* 0x0000000403067825 */ /* 0x040fe200078e020c */
[----:B------:R-:W2:Y:S04]  /*0580*/  LDG.E R15, desc[UR6][R4.64] ;  /* 0x00000006040f7981 */ /* 0x000ea8000c1e1900 */
[----:B------:R-:W3:Y:S01]  /*0590*/  LDG.E R12, desc[UR6][R12.64] ;  /* 0x000000060c0c7981 */ /* 0x000ee2000c1e1900 */
[----:B------:R-:W-:-:S03]  /*05a0*/  IMAD.WIDE R8, R3, 0x4, R6 ;  /* 0x0000000403087825 */ /* 0x000fc600078e0206 */
[----:B------:R-:W3:Y:S04]  /*05b0*/  LDG.E R14, desc[UR6][R4.64+0x4] ;  /* 0x00000406040e7981 */ /* 0x000ee8000c1e1900 */
[----:B------:R-:W4:Y:S04]  /*05c0*/  LDG.E R20, desc[UR6][R6.64] ;  /* 0x0000000606147981 */ /* 0x000f28000c1e1900 */
[----:B------:R-:W4:Y:S04]  /*05d0*/  LDG.E R21, desc[UR6][R4.64+0x8] ;  /* 0x0000080604157981 */ /* 0x000f28000c1e1900 */
[----:B------:R-:W5:Y:S04]  /*05e0*/  LDG.E R23, desc[UR6][R4.64+0xc] ;  /* 0x00000c0604177981 */ /* 0x000f68000c1e1900 */
[----:B------:R-:W5:Y:S01]  /*05f0*/  LDG.E R8, desc[UR6][R8.64] ;  /* 0x0000000608087981 */ /* 0x000f62000c1e1900 */
[----:B------:R-:W-:Y:S01]  /*0600*/  IADD3 R19, PT, PT, R19, 0x4, RZ ;  /* 0x0000000413137810 */ /* 0x000fe20007ffe0ff */
[----:B--2---:R-:W-:-:S04]  /*0610*/  FFMA R15, R15, R10, R26 ;  /* 0x0000000a0f0f7223 */ /* 0x004fc8000000001a */
[----:B---3--:R-:W-:-:S04]  /*0620*/  FFMA R14, R14, R12, R15 ;  /* 0x0000000c0e0e7223 */ /* 0x008fc8000000000f */
[----:B----4-:R-:W-:-:S04]  /*0630*/  FFMA R14, R21, R20, R14 ;  /* 0x00000014150e7223 */ /* 0x010fc8000000000e */
[----:B-----5:R-:W-:-:S07]  /*0640*/  FFMA R26, R23, R8, R14 ;  /* 0x00000008171a7223 */ /* 0x020fce000000000e */
.L_x_3:
[----:B------:R-:W-:Y:S05]  /*0650*/  @!P1 BRA `(.L_x_0) ;  /* 0x0000000000689947 */ /* 0x000fea0003800000 */
[----:B------:R-:W0:Y:S01]  /*0660*/  LDC.64 R10, c[0x0][0x388] ;  /* 0x0000e200ff0a7b82 */ /* 0x000e220000000a00 */
[----:B------:R-:W-:Y:S02]  /*0670*/  ISETP.NE.AND P0, PT, R2, 0x1, PT ;  /* 0x000000010200780c */ /* 0x000fe40003f05270 */
[----:B------:R-:W-:-:S04]  /*0680*/  LOP3.LUT R17, R17, 0x1, RZ, 0xc0, !PT ;  /* 0x0000000111117812 */ /* 0x000fc800078ec0ff */
[----:B------:R-:W-:Y:S01]  /*0690*/  ISETP.NE.U32.AND P1, PT, R17, 0x1, PT ;  /* 0x000000011100780c */ /* 0x000fe20003f25070 */
[----:B------:R-:W1:Y:S06]  /*06a0*/  LDC.64 R8, c[0x0][0x380] ;  /* 0x0000e000ff087b82 */ /* 0x000e6c0000000a00 */
[C---:B------:R-:W-:Y:S01]  /*06b0*/  @P0 IMAD R15, R19.reuse, R3, R16 ;  /* 0x00000003130f0224 */ /* 0x040fe200078e0210 */
[----:B------:R-:W-:Y:S01]  /*06c0*/  @P0 IADD3 R13, PT, PT, R18, R19, RZ ;  /* 0x00000013120d0210 */ /* 0x000fe20007ffe0ff */
[----:B------:R-:W2:Y:S01]  /*06d0*/  LDC.64 R6, c[0x0][0x380] ;  /* 0x0000e000ff067b82 */ /* 0x000ea20000000a00 */
[----:B------:R-:W-:-:S07]  /*06e0*/  @P0 IADD3 R19, PT, PT, R19, 0x2, RZ ;  /* 0x0000000213130810 */ /* 0x000fce0007ffe0ff */
[----:B------:R-:W3:Y:S01]  /*06f0*/  LDC.64 R4, c[0x0][0x388] ;  /* 0x0000e200ff047b82 */ /* 0x000ee20000000a00 */
[----:B0-----:R-:W-:Y:S01]  /*0700*/  @P0 IMAD.WIDE R10, R15, 0x4, R10 ;  /* 0x000000040f0a0825 */ /* 0x001fe200078e020a */
[----:B------:R-:W-:-:S03]  /*0710*/  @!P1 IADD3 R15, PT, PT, R18, R19, RZ ;  /* 0x00000013120f9210 */ /* 0x000fc60007ffe0ff */
[----:B------:R-:W-:Y:S01]  /*0720*/  @!P1 IMAD R19, R19, R3, R16 ;  /* 0x0000000313139224 */ /* 0x000fe200078e0210 */
[----:B------:R-:W4:Y:S01]  /*0730*/  @P0 LDG.E R2, desc[UR6][R10.64] ;  /* 0x000000060a020981 */ /* 0x000f22000c1e1900 */
[----:B-1----:R-:W-:-:S04]  /*0740*/  @P0 IMAD.WIDE R8, R13, 0x4, R8 ;  /* 0x000000040d080825 */ /* 0x002fc800078e0208 */
[----:B------:R-:W-:Y:S01]  /*0750*/  @P0 IMAD.WIDE R12, R3, 0x4, R10 ;  /* 0x00000004030c0825 */ /* 0x000fe200078e020a */
[----:B------:R-:W4:Y:S03]  /*0760*/  @P0 LDG.E R17, desc[UR6][R8.64] ;  /* 0x0000000608110981 */ /* 0x000f26000c1e1900 */
[----:B--2---:R-:W-:Y:S01]  /*0770*/  @!P1 IMAD.WIDE R6, R15, 0x4, R6 ;  /* 0x000000040f069825 */ /* 0x004fe200078e0206 */
[----:B------:R-:W2:Y:S04]  /*0780*/  @P0 LDG.E R21, desc[UR6][R8.64+0x4] ;  /* 0x0000040608150981 */ /* 0x000ea8000c1e1900 */
[----:B------:R-:W2:Y:S01]  /*0790*/  @P0 LDG.E R12, desc[UR6][R12.64] ;  /* 0x000000060c0c0981 */ /* 0x000ea2000c1e1900 */
[----:B---3--:R-:W-:-:S03]  /*07a0*/  @!P1 IMAD.WIDE R4, R19, 0x4, R4 ;  /* 0x0000000413049825 */ /* 0x008fc600078e0204 */
[----:B------:R-:W3:Y:S04]  /*07b0*/  @!P1 LDG.E R7, desc[UR6][R6.64] ;  /* 0x0000000606079981 */ /* 0x000ee8000c1e1900 */
[----:B------:R-:W3:Y:S01]  /*07c0*/  @!P1 LDG.E R4, desc[UR6][R4.64] ;  /* 0x0000000604049981 */ /* 0x000ee2000c1e1900 */
[----:B----4-:R-:W-:-:S04]  /*07d0*/  @P0 FFMA R2, R17, R2, R26 ;  /* 0x0000000211020223 */ /* 0x010fc8000000001a */
[----:B--2---:R-:W-:-:S04]  /*07e0*/  @P0 FFMA R26, R21, R12, R2 ;  /* 0x0000000c151a0223 */ /* 0x004fc80000000002 */
[----:B---3--:R-:W-:-:S07]  /*07f0*/  @!P1 FFMA R26, R7, R4, R26 ;  /* 0x00000004071a9223 */ /* 0x008fce000000001a */
.L_x_0:
[----:B------:R-:W0:Y:S01]  /*0800*/  LDC.64 R4, c[0x0][0x390] ;  /* 0x0000e400ff047b82 */ /* 0x000e220000000a00 */
[----:B------:R-:W-:Y:S01]  /*0810*/  IMAD R3, R0, R3, R16 ;  /* 0x0000000300037224 */ /* 0x000fe200078e0210 */
[----:B------:R-:W1:Y:S01]  /*0820*/  LDCU UR4, c[0x0][0x3a8] ;  /* 0x00007500ff0477ac */ /* 0x000e620008000800 */
[----:B------:R-:W2:Y:S02]  /*0830*/  LDCU UR5, c[0x0][0x3a4] ;  /* 0x00007480ff0577ac */ /* 0x000ea40008000800 */
[----:B0-----:R-:W-:-:S05]  /*0840*/  IMAD.WIDE R2, R3, 0x4, R4 ;  /* 0x0000000403027825 */ /* 0x001fca00078e0204 */
[----:B------:R-:W1:Y:S02]  /*0850*/  LDG.E R0, desc[UR6][R2.64] ;  /* 0x0000000602007981 */ /* 0x000e64000c1e1900 */
[----:B-1----:R-:W-:-:S04]  /*0860*/  FMUL R5, R0, UR4 ;  /* 0x0000000400057c20 */ /* 0x002fc80008400000 */
[----:B--2---:R-:W-:-:S05]  /*0870*/  FFMA R5, R26, UR5, R5 ;  /* 0x000000051a057c23 */ /* 0x004fca0008000005 */
[----:B------:R-:W-:Y:S01]  /*0880*/  STG.E desc[UR6][R2.64], R5 ;  /* 0x0000000502007986 */ /* 0x000fe2000c101906 */
[----:B------:R-:W-:Y:S05]  /*0890*/  EXIT ;  /* 0x000000000000794d */ /* 0x000fea0003800000 */
.L_x_4:
[----:B------:R-:W-:-:S00]  /*08a0*/  BRA `(.L_x_4) ;  /* 0xfffffffc00fc7947 */ /* 0x000fc0000383ffff */
[----:B------:R-:W-:-:S00]  /*08b0*/  NOP ;  /* 0x0000000000007918 */ /* 0x000fc00000000000 */
        /* <DEDUP_REMOVED lines=12> */
.L_x_5:


//--------------------- .nv.shared.reserved.0     --------------------------
	.section	.nv.shared.reserved.0,"aw",@nobits
	.weak		__nv_reservedSMEM_offset_0_alias
	.size		__nv_reservedSMEM_offset_0_alias, 0, 64
	.other		__nv_reservedSMEM_offset_0_alias,@"STO_CUDA_RESERVED_SHARED STV_DEFAULT"
__nv_reservedSMEM_offset_0_alias:
	.zero		0
	.zero		64


//--------------------- .nv.constant0._Z13native_kernelPfS_S_iiiff --------------------------
	.section	.nv.constant0._Z13native_kernelPfS_S_iiiff,"a",@progbits
	.sectionflags	@""
	.align	4
.nv.constant0._Z13native_kernelPfS_S_iiiff:
	.zero		940


//--------------------- SYMBOLS --------------------------

	.type		.nv.reservedSmem.offset0,@object
	.size		.nv.reservedSmem.offset0,0x4
